//
// Generated by NVIDIA NVVM Compiler
//
// Compiler Build ID: CL-36424714
// Cuda compilation tools, release 13.0, V13.0.88
// Based on NVVM 20.0.0
//

.version 9.0
.target sm_100
.address_size 64

	// .globl	_Z6choicePf
.extern .func  (.param .b32 func_retval0) vprintf
(
	.param .b64 vprintf_param_0,
	.param .b64 vprintf_param_1
)
;
.global .align 1 .b8 $str[15] = {118, 97, 108, 95, 99, 104, 111, 105, 99, 101, 58, 37, 102, 10};
.global .align 1 .b8 $str$1[16] = {118, 97, 108, 95, 99, 104, 111, 105, 99, 101, 49, 58, 37, 102, 10};

.visible .entry _Z6choicePf(
	.param .u64 .ptr .align 1 _Z6choicePf_param_0
)
{
	.local .align 8 .b8 	__local_depot0[8];
	.reg .b64 	%SP;
	.reg .b64 	%SPL;
	.reg .pred 	%p<2>;
	.reg .b32 	%r<8>;
	.reg .b32 	%f<2>;
	.reg .b64 	%rd<9>;
	.reg .b64 	%fd<2>;

	mov.u64 	%SPL, __local_depot0;
	cvta.local.u64 	%SP, %SPL;
	ld.param.u64 	%rd1, [_Z6choicePf_param_0];
	cvta.to.global.u64 	%rd2, %rd1;
	add.u64 	%rd3, %SP, 0;
	add.u64 	%rd4, %SPL, 0;
	mov.u32 	%r1, %ctaid.x;
	mov.u32 	%r2, %ntid.x;
	mov.u32 	%r3, %tid.x;
	mad.lo.s32 	%r4, %r1, %r2, %r3;
	and.b32  	%r5, %r4, 1;
	setp.eq.b32 	%p1, %r5, 1;
	selp.f32 	%f1, 0f42C80000, 0f43480000, %p1;
	mul.wide.s32 	%rd5, %r4, 4;
	add.s64 	%rd6, %rd2, %rd5;
	st.global.f32 	[%rd6], %f1;
	cvt.f64.f32 	%fd1, %f1;
	st.local.f64 	[%rd4], %fd1;
	mov.u64 	%rd7, $str;
	cvta.global.u64 	%rd8, %rd7;
	{ // callseq 0, 0
	.param .b64 param0;
	st.param.b64 	[param0], %rd8;
	.param .b64 param1;
	st.param.b64 	[param1], %rd3;
	.param .b32 retval0;
	call.uni (retval0), 
	vprintf, 
	(
	param0, 
	param1
	);
	ld.param.b32 	%r6, [retval0];
	} // callseq 0
	ret;

}
	// .globl	_Z7choice1Pf
.visible .entry _Z7choice1Pf(
	.param .u64 .ptr .align 1 _Z7choice1Pf_param_0
)
{
	.local .align 8 .b8 	__local_depot1[8];
	.reg .b64 	%SP;
	.reg .b64 	%SPL;
	.reg .pred 	%p<2>;
	.reg .b32 	%r<12>;
	.reg .b32 	%f<2>;
	.reg .b64 	%rd<9>;
	.reg .b64 	%fd<2>;

	mov.u64 	%SPL, __local_depot1;
	cvta.local.u64 	%SP, %SPL;
	ld.param.u64 	%rd1, [_Z7choice1Pf_param_0];
	cvta.to.global.u64 	%rd2, %rd1;
	add.u64 	%rd3, %SP, 0;
	add.u64 	%rd4, %SPL, 0;
	mov.u32 	%r1, %ntid.x;
	mov.u32 	%r2, %ctaid.x;
	mov.u32 	%r3, %tid.x;
	mad.lo.s32 	%r4, %r1, %r2, %r3;
	shr.s32 	%r5, %r4, 31;
	shr.u32 	%r6, %r5, 27;
	add.s32 	%r7, %r4, %r6;
	shr.u32 	%r8, %r7, 5;
	and.b32  	%r9, %r8, 1;
	setp.eq.b32 	%p1, %r9, 1;
	selp.f32 	%f1, 0f42C80000, 0f43480000, %p1;
	mul.wide.s32 	%rd5, %r4, 4;
	add.s64 	%rd6, %rd2, %rd5;
	st.global.f32 	[%rd6], %f1;
	cvt.f64.f32 	%fd1, %f1;
	st.local.f64 	[%rd4], %fd1;
	mov.u64 	%rd7, $str$1;
	cvta.global.u64 	%rd8, %rd7;
	{ // callseq 1, 0
	.param .b64 param0;
	st.param.b64 	[param0], %rd8;
	.param .b64 param1;
	st.param.b64 	[param1], %rd3;
	.param .b32 retval0;
	call.uni (retval0), 
	vprintf, 
	(
	param0, 
	param1
	);
	ld.param.b32 	%r10, [retval0];
	} // callseq 1
	ret;

}
	// .globl	_Z7comparePfS_Pc
.visible .entry _Z7comparePfS_Pc(
	.param .u64 .ptr .align 1 _Z7comparePfS_Pc_param_0,
	.param .u64 .ptr .align 1 _Z7comparePfS_Pc_param_1,
	.param .u64 .ptr .align 1 _Z7comparePfS_Pc_param_2
)
{
	.reg .pred 	%p<2>;
	.reg .b16 	%rs<2>;
	.reg .b32 	%r<5>;
	.reg .b32 	%f<3>;
	.reg .b64 	%rd<10>;

	ld.param.u64 	%rd2, [_Z7comparePfS_Pc_param_0];
	ld.param.u64 	%rd3, [_Z7comparePfS_Pc_param_1];
	ld.param.u64 	%rd1, [_Z7comparePfS_Pc_param_2];
	cvta.to.global.u64 	%rd4, %rd3;
	cvta.to.global.u64 	%rd5, %rd2;
	mov.u32 	%r1, %ctaid.x;
	mov.u32 	%r2, %ntid.x;
	mov.u32 	%r3, %tid.x;
	mad.lo.s32 	%r4, %r1, %r2, %r3;
	mul.wide.s32 	%rd6, %r4, 4;
	add.s64 	%rd7, %rd5, %rd6;
	ld.global.f32 	%f1, [%rd7];
	add.s64 	%rd8, %rd4, %rd6;
	ld.global.f32 	%f2, [%rd8];
	setp.eq.f32 	%p1, %f1, %f2;
	@%p1 bra 	$L__BB2_2;
	cvta.to.global.u64 	%rd9, %rd1;
	mov.b16 	%rs1, 102;
	st.global.u8 	[%rd9], %rs1;
$L__BB2_2:
	ret;

}


// ===== COMPILED SASS (sm_100) =====

	.target	sm_100

	.elftype	@"ET_EXEC"


//--------------------- .note.nv.tkinfo           --------------------------
	.section	.note.nv.tkinfo,"",@"SHT_NOTE"
	.sectionflags	@"SHF_NOTE_NV_TKINFO"
	.tkinfo
        /*0018*/ 	.word	0x00000002
        /*0030*/ 	.string	""
        /*0030*/ 	.string	"ptxas"
        /*0030*/ 	.string	"Cuda compilation tools, release 13.0, V13.0.88"
        /*0030*/ 	.string	"Build cuda_13.0.r13.0/compiler.36424714_0"
        /*0030*/ 	.string	"-arch sm_100 -m 64 "



//--------------------- .note.nv.cuinfo           --------------------------
	.section	.note.nv.cuinfo,"",@"SHT_NOTE"
	.sectionflags	@"SHF_NOTE_NV_CUINFO"
        /*0018*/ 	.short	0x0002
        /*001a*/ 	.short	0x0064
        /*001c*/ 	.short	0x0082
	.zero		2


//--------------------- .nv.info                  --------------------------
	.section	.nv.info,"",@"SHT_CUDA_INFO"
	.align	4


	//----- nvinfo : EIATTR_REGCOUNT
	.align		4
        /*0000*/ 	.byte	0x04, 0x2f
        /*0002*/ 	.short	(.L_3 - .L_2)
	.align		4
.L_2:
        /*0004*/ 	.word	index@(_Z6choicePf)
        /*0008*/ 	.word	0x00000018


	//----- nvinfo : EIATTR_FRAME_SIZE
	.align		4
.L_3:
        /*000c*/ 	.byte	0x04, 0x11
        /*000e*/ 	.short	(.L_5 - .L_4)
	.align		4
.L_4:
        /*0010*/ 	.word	index@(_Z6choicePf)
        /*0014*/ 	.word	0x00000008


	//----- nvinfo : EIATTR_REGCOUNT
	.align		4
.L_5:
        /*0018*/ 	.byte	0x04, 0x2f
        /*001a*/ 	.short	(.L_7 - .L_6)
	.align		4
.L_6:
        /*001c*/ 	.word	index@(_Z7choice1Pf)
        /*0020*/ 	.word	0x00000018


	//----- nvinfo : EIATTR_FRAME_SIZE
	.align		4
.L_7:
        /*0024*/ 	.byte	0x04, 0x11
        /*0026*/ 	.short	(.L_9 - .L_8)
	.align		4
.L_8:
        /*0028*/ 	.word	index@(_Z7choice1Pf)
        /*002c*/ 	.word	0x00000008


	//----- nvinfo : EIATTR_REGCOUNT
	.align		4
.L_9:
        /*0030*/ 	.byte	0x04, 0x2f
        /*0032*/ 	.short	(.L_11 - .L_10)
	.align		4
.L_10:
        /*0034*/ 	.word	index@(_Z7comparePfS_Pc)
        /*0038*/ 	.word	0x0000000a


	//----- nvinfo : EIATTR_FRAME_SIZE
	.align		4
.L_11:
        /*003c*/ 	.byte	0x04, 0x11
        /*003e*/ 	.short	(.L_13 - .L_12)
	.align		4
.L_12:
        /*0040*/ 	.word	index@(_Z7comparePfS_Pc)
        /*0044*/ 	.word	0x00000000


	//----- nvinfo : EIATTR_MIN_STACK_SIZE
	.align		4
.L_13:
        /*0048*/ 	.byte	0x04, 0x12
        /*004a*/ 	.short	(.L_15 - .L_14)
	.align		4
.L_14:
        /*004c*/ 	.word	index@(_Z7comparePfS_Pc)
        /*0050*/ 	.word	0x00000000


	//----- nvinfo : EIATTR_MIN_STACK_SIZE
	.align		4
.L_15:
        /*0054*/ 	.byte	0x04, 0x12
        /*0056*/ 	.short	(.L_17 - .L_16)
	.align		4
.L_16:
        /*0058*/ 	.word	index@(_Z7choice1Pf)
        /*005c*/ 	.word	0x00000008


	//----- nvinfo : EIATTR_MIN_STACK_SIZE
	.align		4
.L_17:
        /*0060*/ 	.byte	0x04, 0x12
        /*0062*/ 	.short	(.L_19 - .L_18)
	.align		4
.L_18:
        /*0064*/ 	.word	index@(_Z6choicePf)
        /*0068*/ 	.word	0x00000008
.L_19:


//--------------------- .nv.compat                --------------------------
	.section	.nv.compat,"",@"SHT_CUDA_COMPAT_INFO"
	.align	4
        /*0000*/ 	.byte	0x02, 0x09, 0x00, 0x00, 0x02, 0x02, 0x01, 0x00, 0x02, 0x05, 0x05, 0x00, 0x03, 0x07, 0x01, 0x01
        /*0010*/ 	.byte	0x02, 0x03, 0x00, 0x00, 0x02, 0x06, 0x01, 0x00, 0x04, 0x0b, 0x08, 0x00, 0x09, 0x00, 0x00, 0x00
        /*0020*/ 	.byte	0x00, 0x00, 0x00, 0x00


//--------------------- .nv.info._Z7comparePfS_Pc --------------------------
	.section	.nv.info._Z7comparePfS_Pc,"",@"SHT_CUDA_INFO"
	.sectionflags	@""
	.align	4


	//----- nvinfo : EIATTR_CUDA_API_VERSION
	.align		4
        /*0000*/ 	.byte	0x04, 0x37
        /*0002*/ 	.short	(.L_21 - .L_20)
.L_20:
        /*0004*/ 	.word	0x00000082


	//----- nvinfo : EIATTR_KPARAM_INFO
	.align		4
.L_21:
        /*0008*/ 	.byte	0x04, 0x17
        /*000a*/ 	.short	(.L_23 - .L_22)
.L_22:
        /*000c*/ 	.word	0x00000000
        /*0010*/ 	.short	0x0002
        /*0012*/ 	.short	0x0010
        /*0014*/ 	.byte	0x00, 0xf5, 0x21, 0x00


	//----- nvinfo : EIATTR_KPARAM_INFO
	.align		4
.L_23:
        /*0018*/ 	.byte	0x04, 0x17
        /*001a*/ 	.short	(.L_25 - .L_24)
.L_24:
        /*001c*/ 	.word	0x00000000
        /*0020*/ 	.short	0x0001
        /*0022*/ 	.short	0x0008
        /*0024*/ 	.byte	0x00, 0xf5, 0x21, 0x00


	//----- nvinfo : EIATTR_KPARAM_INFO
	.align		4
.L_25:
        /*0028*/ 	.byte	0x04, 0x17
        /*002a*/ 	.short	(.L_27 - .L_26)
.L_26:
        /*002c*/ 	.word	0x00000000
        /*0030*/ 	.short	0x0000
        /*0032*/ 	.short	0x0000
        /*0034*/ 	.byte	0x00, 0xf5, 0x21, 0x00


	//----- nvinfo : EIATTR_SPARSE_MMA_MASK
	.align		4
.L_27:
        /*0038*/ 	.byte	0x03, 0x50
        /*003a*/ 	.short	0x0000


	//----- nvinfo : EIATTR_MAXREG_COUNT
	.align		4
        /*003c*/ 	.byte	0x03, 0x1b
        /*003e*/ 	.short	0x00ff


	//----- nvinfo : EIATTR_MERCURY_ISA_VERSION
	.align		4
        /*0040*/ 	.byte	0x03, 0x5f
        /*0042*/ 	.short	0x0101


	//----- nvinfo : EIATTR_VRC_CTA_INIT_COUNT
	.align		4
        /*0044*/ 	.byte	0x02, 0x4a
	.zero		1
	.zero		1


	//----- nvinfo : EIATTR_EXIT_INSTR_OFFSETS
	.align		4
        /*0048*/ 	.byte	0x04, 0x1c
        /*004a*/ 	.short	(.L_29 - .L_28)


	//   ....[0]....
.L_28:
        /*004c*/ 	.word	0x000000d0


	//   ....[1]....
        /*0050*/ 	.word	0x00000110


	//----- nvinfo : EIATTR_CBANK_PARAM_SIZE
	.align		4
.L_29:
        /*0054*/ 	.byte	0x03, 0x19
        /*0056*/ 	.short	0x0018


	//----- nvinfo : EIATTR_PARAM_CBANK
	.align		4
        /*0058*/ 	.byte	0x04, 0x0a
        /*005a*/ 	.short	(.L_31 - .L_30)
	.align		4
.L_30:
        /*005c*/ 	.word	index@(.nv.constant0._Z7comparePfS_Pc)
        /*0060*/ 	.short	0x0380
        /*0062*/ 	.short	0x0018


	//----- nvinfo : EIATTR_SW_WAR
	.align		4
.L_31:
        /*0064*/ 	.byte	0x04, 0x36
        /*0066*/ 	.short	(.L_33 - .L_32)
.L_32:
        /*0068*/ 	.word	0x00000008
.L_33:


//--------------------- .nv.info._Z7choice1Pf     --------------------------
	.section	.nv.info._Z7choice1Pf,"",@"SHT_CUDA_INFO"
	.sectionflags	@""
	.align	4


	//----- nvinfo : EIATTR_CUDA_API_VERSION
	.align		4
        /*0000*/ 	.byte	0x04, 0x37
        /*0002*/ 	.short	(.L_35 - .L_34)
.L_34:
        /*0004*/ 	.word	0x00000082


	//----- nvinfo : EIATTR_KPARAM_INFO
	.align		4
.L_35:
        /*0008*/ 	.byte	0x04, 0x17
        /*000a*/ 	.short	(.L_37 - .L_36)
.L_36:
        /*000c*/ 	.word	0x00000000
        /*0010*/ 	.short	0x0000
        /*0012*/ 	.short	0x0000
        /*0014*/ 	.byte	0x00, 0xf5, 0x21, 0x00


	//----- nvinfo : EIATTR_SPARSE_MMA_MASK
	.align		4
.L_37:
        /*0018*/ 	.byte	0x03, 0x50
        /*001a*/ 	.short	0x0000


	//----- nvinfo : EIATTR_MAXREG_COUNT
	.align		4
        /*001c*/ 	.byte	0x03, 0x1b
        /*001e*/ 	.short	0x00ff


	//----- nvinfo : EIATTR_EXTERNS
	.align		4
        /*0020*/ 	.byte	0x04, 0x0f
        /*0022*/ 	.short	(.L_39 - .L_38)


	//   ....[0]....
	.align		4
.L_38:
        /*0024*/ 	.word	index@(vprintf)


	//----- nvinfo : EIATTR_MERCURY_ISA_VERSION
	.align		4
.L_39:
        /*0028*/ 	.byte	0x03, 0x5f
        /*002a*/ 	.short	0x0101


	//----- nvinfo : EIATTR_VRC_CTA_INIT_COUNT
	.align		4
        /*002c*/ 	.byte	0x02, 0x4a
	.zero		1
	.zero		1


	//----- nvinfo : EIATTR_SYSCALL_OFFSETS
	.align		4
        /*0030*/ 	.byte	0x04, 0x46
        /*0032*/ 	.short	(.L_41 - .L_40)


	//   ....[0]....
.L_40:
        /*0034*/ 	.word	0x000001d0


	//----- nvinfo : EIATTR_EXIT_INSTR_OFFSETS
	.align		4
.L_41:
        /*0038*/ 	.byte	0x04, 0x1c
        /*003a*/ 	.short	(.L_43 - .L_42)


	//   ....[0]....
.L_42:
        /*003c*/ 	.word	0x000001e0


	//----- nvinfo : EIATTR_CBANK_PARAM_SIZE
	.align		4
.L_43:
        /*0040*/ 	.byte	0x03, 0x19
        /*0042*/ 	.short	0x0008


	//----- nvinfo : EIATTR_PARAM_CBANK
	.align		4
        /*0044*/ 	.byte	0x04, 0x0a
        /*0046*/ 	.short	(.L_45 - .L_44)
	.align		4
.L_44:
        /*0048*/ 	.word	index@(.nv.constant0._Z7choice1Pf)
        /*004c*/ 	.short	0x0380
        /*004e*/ 	.short	0x0008


	//----- nvinfo : EIATTR_SW_WAR
	.align		4
.L_45:
        /*0050*/ 	.byte	0x04, 0x36
        /*0052*/ 	.short	(.L_47 - .L_46)
.L_46:
        /*0054*/ 	.word	0x00000008
.L_47:


//--------------------- .nv.info._Z6choicePf      --------------------------
	.section	.nv.info._Z6choicePf,"",@"SHT_CUDA_INFO"
	.sectionflags	@""
	.align	4


	//----- nvinfo : EIATTR_CUDA_API_VERSION
	.align		4
        /*0000*/ 	.byte	0x04, 0x37
        /*0002*/ 	.short	(.L_49 - .L_48)
.L_48:
        /*0004*/ 	.word	0x00000082


	//----- nvinfo : EIATTR_KPARAM_INFO
	.align		4
.L_49:
        /*0008*/ 	.byte	0x04, 0x17
        /*000a*/ 	.short	(.L_51 - .L_50)
.L_50:
        /*000c*/ 	.word	0x00000000
        /*0010*/ 	.short	0x0000
        /*0012*/ 	.short	0x0000
        /*0014*/ 	.byte	0x00, 0xf5, 0x21, 0x00


	//----- nvinfo : EIATTR_SPARSE_MMA_MASK
	.align		4
.L_51:
        /*0018*/ 	.byte	0x03, 0x50
        /*001a*/ 	.short	0x0000


	//----- nvinfo : EIATTR_MAXREG_COUNT
	.align		4
        /*001c*/ 	.byte	0x03, 0x1b
        /*001e*/ 	.short	0x00ff


	//----- nvinfo : EIATTR_EXTERNS
	.align		4
        /*0020*/ 	.byte	0x04, 0x0f
        /*0022*/ 	.short	(.L_53 - .L_52)


	//   ....[0]....
	.align		4
.L_52:
        /*0024*/ 	.word	index@(vprintf)


	//----- nvinfo : EIATTR_MERCURY_ISA_VERSION
	.align		4
.L_53:
        /*0028*/ 	.byte	0x03, 0x5f
        /*002a*/ 	.short	0x0101


	//----- nvinfo : EIATTR_VRC_CTA_INIT_COUNT
	.align		4
        /*002c*/ 	.byte	0x02, 0x4a
	.zero		1
	.zero		1


	//----- nvinfo : EIATTR_SYSCALL_OFFSETS
	.align		4
        /*0030*/ 	.byte	0x04, 0x46
        /*0032*/ 	.short	(.L_55 - .L_54)


	//   ....[0]....
.L_54:
        /*0034*/ 	.word	0x000001a0


	//----- nvinfo : EIATTR_EXIT_INSTR_OFFSETS
	.align		4
.L_55:
        /*0038*/ 	.byte	0x04, 0x1c
        /*003a*/ 	.short	(.L_57 - .L_56)


	//   ....[0]....
.L_56:
        /*003c*/ 	.word	0x000001b0


	//----- nvinfo : EIATTR_CBANK_PARAM_SIZE
	.align		4
.L_57:
        /*0040*/ 	.byte	0x03, 0x19
        /*0042*/ 	.short	0x0008


	//----- nvinfo : EIATTR_PARAM_CBANK
	.align		4
        /*0044*/ 	.byte	0x04, 0x0a
        /*0046*/ 	.short	(.L_59 - .L_58)
	.align		4
.L_58:
        /*0048*/ 	.word	index@(.nv.constant0._Z6choicePf)
        /*004c*/ 	.short	0x0380
        /*004e*/ 	.short	0x0008


	//----- nvinfo : EIATTR_SW_WAR
	.align		4
.L_59:
        /*0050*/ 	.byte	0x04, 0x36
        /*0052*/ 	.short	(.L_61 - .L_60)
.L_60:
        /*0054*/ 	.word	0x00000008
.L_61:


//--------------------- .nv.callgraph             --------------------------
	.section	.nv.callgraph,"",@"SHT_CUDA_CALLGRAPH"
	.align	4
	.sectionentsize	8
	.align		4
        /*0000*/ 	.word	0x00000000
	.align		4
        /*0004*/ 	.word	0xffffffff
	.align		4
        /*0008*/ 	.word	index@(_Z7choice1Pf)
	.align		4
        /*000c*/ 	.word	index@(vprintf)
	.align		4
        /*0010*/ 	.word	index@(_Z6choicePf)
	.align		4
        /*0014*/ 	.word	index@(vprintf)
	.align		4
        /*0018*/ 	.word	0x00000000
	.align		4
        /*001c*/ 	.word	0xfffffffe
	.align		4
        /*0020*/ 	.word	0x00000000
	.align		4
        /*0024*/ 	.word	0xfffffffd
	.align		4
        /*0028*/ 	.word	0x00000000
	.align		4
        /*002c*/ 	.word	0xfffffffc


//--------------------- .nv.constant4             --------------------------
	.section	.nv.constant4,"a",@progbits
	.align	8
	.align		8
.nv.constant4:
        /*0000*/ 	.dword	$str
	.align		8
        /*0008*/ 	.dword	$str$1
	.align		8
        /*0010*/ 	.dword	vprintf


//--------------------- .text._Z7comparePfS_Pc    --------------------------
	.section	.text._Z7comparePfS_Pc,"ax",@progbits
	.align	128
        .global         _Z7comparePfS_Pc
        .type           _Z7comparePfS_Pc,@function
        .size           _Z7comparePfS_Pc,(.L_x_5 - _Z7comparePfS_Pc)
        .other          _Z7comparePfS_Pc,@"STO_CUDA_ENTRY STV_DEFAULT"
_Z7comparePfS_Pc:
.text._Z7comparePfS_Pc:
[----:B------:R-:W-:Y:S01]  /*0000*/  LDC R1, c[0x0][0x37c] ;  /* 0x0000df00ff017b82 */ /* 0x000fe20000000800 */
[----:B------:R-:W0:Y:S07]  /*0010*/  S2R R0, SR_TID.X ;  /* 0x0000000000007919 */ /* 0x000e2e0000002100 */
[----:B------:R-:W0:Y:S01]  /*0020*/  S2UR UR6, SR_CTAID.X ;  /* 0x00000000000679c3 */ /* 0x000e220000002500 */
[----:B------:R-:W1:Y:S07]  /*0030*/  LDCU.64 UR4, c[0x0][0x358] ;  /* 0x00006b00ff0477ac */ /* 0x000e6e0008000a00 */
[----:B------:R-:W0:Y:S08]  /*0040*/  LDC R7, c[0x0][0x360] ;  /* 0x0000d800ff077b82 */ /* 0x000e300000000800 */
[----:B------:R-:W2:Y:S08]  /*0050*/  LDC.64 R2, c[0x0][0x380] ;  /* 0x0000e000ff027b82 */ /* 0x000eb00000000a00 */
[----:B------:R-:W3:Y:S01]  /*0060*/  LDC.64 R4, c[0x0][0x388] ;  /* 0x0000e200ff047b82 */ /* 0x000ee20000000a00 */
[----:B0-----:R-:W-:-:S04]  /*0070*/  IMAD R7, R7, UR6, R0 ;  /* 0x0000000607077c24 */ /* 0x001fc8000f8e0200 */
[----:B--2---:R-:W-:-:S06]  /*0080*/  IMAD.WIDE R2, R7, 0x4, R2 ;  /* 0x0000000407027825 */ /* 0x004fcc00078e0202 */
[----:B-1----:R-:W2:Y:S01]  /*0090*/  LDG.E R2, desc[UR4][R2.64] ;  /* 0x0000000402027981 */ /* 0x002ea2000c1e1900 */
[----:B---3--:R-:W-:-:S06]  /*00a0*/  IMAD.WIDE R4, R7, 0x4, R4 ;  /* 0x0000000407047825 */ /* 0x008fcc00078e0204 */
[----:B------:R-:W2:Y:S02]  /*00b0*/  LDG.E R5, desc[UR4][R4.64] ;  /* 0x0000000404057981 */ /* 0x000ea4000c1e1900 */
[----:B--2---:R-:W-:-:S13]  /*00c0*/  FSETP.NEU.AND P0, PT, R2, R5, PT ;  /* 0x000000050200720b */ /* 0x004fda0003f0d000 */
[----:B------:R-:W-:Y:S05]  /*00d0*/  @!P0 EXIT ;  /* 0x000000000000894d */ /* 0x000fea0003800000 */
[----:B------:R-:W0:Y:S01]  /*00e0*/  LDC.64 R2, c[0x0][0x390] ;  /* 0x0000e400ff027b82 */ /* 0x000e220000000a00 */
[----:B------:R-:W-:-:S05]  /*00f0*/  HFMA2 R0, -RZ, RZ, 0, 6.07967376708984375e-06 ;  /* 0x00000066ff007431 */ /* 0x000fca00000001ff */
[----:B0-----:R-:W-:Y:S01]  /*0100*/  STG.E.U8 desc[UR4][R2.64], R0 ;  /* 0x0000000002007986 */ /* 0x001fe2000c101104 */
[----:B------:R-:W-:Y:S05]  /*0110*/  EXIT ;  /* 0x000000000000794d */ /* 0x000fea0003800000 */
.L_x_0:
[----:B------:R-:W-:-:S00]  /*0120*/  BRA `(.L_x_0) ;  /* 0xfffffffc00fc7947 */ /* 0x000fc0000383ffff */
[----:B------:R-:W-:-:S00]  /*0130*/  NOP ;  /* 0x0000000000007918 */ /* 0x000fc00000000000 */
        /* <DEDUP_REMOVED lines=12> */
.L_x_5:


//--------------------- .text._Z7choice1Pf        --------------------------
	.section	.text._Z7choice1Pf,"ax",@progbits
	.align	128
        .global         _Z7choice1Pf
        .type           _Z7choice1Pf,@function
        .size           _Z7choice1Pf,(.L_x_6 - _Z7choice1Pf)
        .other          _Z7choice1Pf,@"STO_CUDA_ENTRY STV_DEFAULT"
_Z7choice1Pf:
.text._Z7choice1Pf:
[----:B------:R-:W0:Y:S01]  /*0000*/  LDC R1, c[0x0][0x37c] ;  /* 0x0000df00ff017b82 */ /* 0x000e220000000800 */
[----:B------:R-:W1:Y:S01]  /*0010*/  S2R R5, SR_CTAID.X ;  /* 0x0000000000057919 */ /* 0x000e620000002500 */
[----:B------:R-:W2:Y:S06]  /*0020*/  LDCU UR7, c[0x0][0x2fc] ;  /* 0x00005f80ff0777ac */ /* 0x000eac0008000800 */
[----:B------:R-:W3:Y:S01]  /*0030*/  LDC.64 R2, c[0x0][0x380] ;  /* 0x0000e000ff027b82 */ /* 0x000ee20000000a00 */
[----:B------:R-:W-:Y:S01]  /*0040*/  IMAD.MOV.U32 R4, RZ, RZ, 0x42c80000 ;  /* 0x42c80000ff047424 */ /* 0x000fe200078e00ff */
[----:B------:R-:W1:Y:S01]  /*0050*/  S2R R0, SR_TID.X ;  /* 0x0000000000007919 */ /* 0x000e620000002100 */
[----:B------:R-:W1:Y:S01]  /*0060*/  LDCU UR4, c[0x0][0x360] ;  /* 0x00006c00ff0477ac */ /* 0x000e620008000800 */
[----:B------:R-:W-:Y:S01]  /*0070*/  MOV R10, 0x10 ;  /* 0x00000010000a7802 */ /* 0x000fe20000000f00 */
[----:B0-----:R-:W-:Y:S01]  /*0080*/  VIADD R1, R1, 0xfffffff8 ;  /* 0xfffffff801017836 */ /* 0x001fe20000000000 */
[----:B------:R-:W0:Y:S04]  /*0090*/  LDCU UR6, c[0x0][0x2f8] ;  /* 0x00005f00ff0677ac */ /* 0x000e280008000800 */
[----:B------:R-:W4:Y:S01]  /*00a0*/  LDC.64 R10, c[0x4][R10] ;  /* 0x010000000a0a7b82 */ /* 0x000f220000000a00 */
[----:B------:R-:W5:Y:S01]  /*00b0*/  LDCU.64 UR8, c[0x4][0x8] ;  /* 0x01000100ff0877ac */ /* 0x000f620008000a00 */
[----:B-1----:R-:W-:Y:S01]  /*00c0*/  IMAD R5, R5, UR4, R0 ;  /* 0x0000000405057c24 */ /* 0x002fe2000f8e0200 */
[----:B------:R-:W1:Y:S03]  /*00d0*/  LDCU.64 UR4, c[0x0][0x358] ;  /* 0x00006b00ff0477ac */ /* 0x000e660008000a00 */
[----:B---3--:R-:W-:Y:S01]  /*00e0*/  IMAD.WIDE R2, R5, 0x4, R2 ;  /* 0x0000000405027825 */ /* 0x008fe200078e0202 */
[----:B------:R-:W-:-:S04]  /*00f0*/  SHF.R.S32.HI R0, RZ, 0x1f, R5 ;  /* 0x0000001fff007819 */ /* 0x000fc80000011405 */
[----:B------:R-:W-:Y:S01]  /*0100*/  LEA.HI R0, R0, R5, RZ, 0x5 ;  /* 0x0000000500007211 */ /* 0x000fe200078f28ff */
[----:B-----5:R-:W-:-:S03]  /*0110*/  IMAD.U32 R5, RZ, RZ, UR9 ;  /* 0x00000009ff057e24 */ /* 0x020fc6000f8e00ff */
[----:B------:R-:W-:-:S04]  /*0120*/  SHF.R.U32.HI R0, RZ, 0x5, R0 ;  /* 0x00000005ff007819 */ /* 0x000fc80000011600 */
[----:B------:R-:W-:-:S04]  /*0130*/  LOP3.LUT R0, R0, 0x1, RZ, 0xc0, !PT ;  /* 0x0000000100007812 */ /* 0x000fc800078ec0ff */
[----:B------:R-:W-:-:S04]  /*0140*/  ISETP.NE.U32.AND P0, PT, R0, 0x1, PT ;  /* 0x000000010000780c */ /* 0x000fc80003f05070 */
[----:B------:R-:W-:Y:S01]  /*0150*/  FSEL R0, R4, 200, !P0 ;  /* 0x4348000004007808 */ /* 0x000fe20004000000 */
[----:B------:R-:W-:Y:S01]  /*0160*/  IMAD.U32 R4, RZ, RZ, UR8 ;  /* 0x00000008ff047e24 */ /* 0x000fe2000f8e00ff */
[----:B0-----:R-:W-:Y:S02]  /*0170*/  IADD3 R6, P0, PT, R1, UR6, RZ ;  /* 0x0000000601067c10 */ /* 0x001fe4000ff1e0ff */
[----:B------:R-:W0:Y:S01]  /*0180*/  F2F.F64.F32 R8, R0 ;  /* 0x0000000000087310 */ /* 0x000e220000201800 */
[----:B-1----:R1:W-:Y:S02]  /*0190*/  STG.E desc[UR4][R2.64], R0 ;  /* 0x0000000002007986 */ /* 0x0023e4000c101904 */
[----:B--2---:R-:W-:Y:S02]  /*01a0*/  IMAD.X R7, RZ, RZ, UR7, P0 ;  /* 0x00000007ff077e24 */ /* 0x004fe400080e06ff */
[----:B0---4-:R1:W-:Y:S06]  /*01b0*/  STL.64 [R1], R8 ;  /* 0x0000000801007387 */ /* 0x0113ec0000100a00 */
[----:B------:R-:W-:-:S07]  /*01c0*/  LEPC R20, `(.L_x_1) ;  /* 0x000000001014794e */ /* 0x000fce0000000000 */
[----:B-1----:R-:W-:Y:S05]  /*01d0*/  CALL.ABS.NOINC R10 ;  /* 0x000000000a007343 */ /* 0x002fea0003c00000 */
.L_x_1:
[----:B------:R-:W-:Y:S05]  /*01e0*/  EXIT ;  /* 0x000000000000794d */ /* 0x000fea0003800000 */
.L_x_2:
        /* <DEDUP_REMOVED lines=9> */
.L_x_6:


//--------------------- .text._Z6choicePf         --------------------------
	.section	.text._Z6choicePf,"ax",@progbits
	.align	128
        .global         _Z6choicePf
        .type           _Z6choicePf,@function
        .size           _Z6choicePf,(.L_x_7 - _Z6choicePf)
        .other          _Z6choicePf,@"STO_CUDA_ENTRY STV_DEFAULT"
_Z6choicePf:
.text._Z6choicePf:
[----:B------:R-:W0:Y:S01]  /*0000*/  LDC R1, c[0x0][0x37c] ;  /* 0x0000df00ff017b82 */ /* 0x000e220000000800 */
[----:B------:R-:W1:Y:S01]  /*0010*/  S2R R0, SR_TID.X ;  /* 0x0000000000007919 */ /* 0x000e620000002100 */
[----:B------:R-:W2:Y:S06]  /*0020*/  LDCU UR7, c[0x0][0x2fc] ;  /* 0x00005f80ff0777ac */ /* 0x000eac0008000800 */
[----:B------:R-:W1:Y:S01]  /*0030*/  S2UR UR4, SR_CTAID.X ;  /* 0x00000000000479c3 */ /* 0x000e620000002500 */
[----:B------:R-:W-:Y:S01]  /*0040*/  MOV R10, 0x10 ;  /* 0x00000010000a7802 */ /* 0x000fe20000000f00 */
[----:B0-----:R-:W-:Y:S01]  /*0050*/  VIADD R1, R1, 0xfffffff8 ;  /* 0xfffffff801017836 */ /* 0x001fe20000000000 */
[----:B------:R-:W0:Y:S01]  /*0060*/  LDCU UR6, c[0x0][0x2f8] ;  /* 0x00005f00ff0677ac */ /* 0x000e220008000800 */
[----:B------:R-:W3:Y:S04]  /*0070*/  LDCU.64 UR8, c[0x4][URZ] ;  /* 0x01000000ff0877ac */ /* 0x000ee80008000a00 */
[----:B------:R-:W1:Y:S08]  /*0080*/  LDC R5, c[0x0][0x360] ;  /* 0x0000d800ff057b82 */ /* 0x000e700000000800 */
[----:B------:R-:W4:Y:S08]  /*0090*/  LDC.64 R2, c[0x0][0x380] ;  /* 0x0000e000ff027b82 */ /* 0x000f300000000a00 */
[----:B------:R-:W5:Y:S01]  /*00a0*/  LDC.64 R10, c[0x4][R10] ;  /* 0x010000000a0a7b82 */ /* 0x000f620000000a00 */
[----:B-1----:R-:W-:Y:S01]  /*00b0*/  IMAD R5, R5, UR4, R0 ;  /* 0x0000000405057c24 */ /* 0x002fe2000f8e0200 */
[----:B------:R-:W1:Y:S01]  /*00c0*/  LDCU.64 UR4, c[0x0][0x358] ;  /* 0x00006b00ff0477ac */ /* 0x000e620008000a00 */
[----:B------:R-:W-:-:S03]  /*00d0*/  IMAD.MOV.U32 R0, RZ, RZ, 0x42c80000 ;  /* 0x42c80000ff007424 */ /* 0x000fc600078e00ff */
[C---:B------:R-:W-:Y:S01]  /*00e0*/  LOP3.LUT R4, R5.reuse, 0x1, RZ, 0xc0, !PT ;  /* 0x0000000105047812 */ /* 0x040fe200078ec0ff */
[----:B----4-:R-:W-:-:S03]  /*00f0*/  IMAD.WIDE R2, R5, 0x4, R2 ;  /* 0x0000000405027825 */ /* 0x010fc600078e0202 */
[----:B------:R-:W-:Y:S02]  /*0100*/  ISETP.NE.U32.AND P0, PT, R4, 0x1, PT ;  /* 0x000000010400780c */ /* 0x000fe40003f05070 */
[----:B---3--:R-:W-:Y:S01]  /*0110*/  MOV R4, UR8 ;  /* 0x0000000800047c02 */ /* 0x008fe20008000f00 */
[----:B------:R-:W-:Y:S01]  /*0120*/  IMAD.U32 R5, RZ, RZ, UR9 ;  /* 0x00000009ff057e24 */ /* 0x000fe2000f8e00ff */
[----:B------:R-:W-:Y:S02]  /*0130*/  FSEL R0, R0, 200, !P0 ;  /* 0x4348000000007808 */ /* 0x000fe40004000000 */
[----:B0-----:R-:W-:Y:S02]  /*0140*/  IADD3 R6, P0, PT, R1, UR6, RZ ;  /* 0x0000000601067c10 */ /* 0x001fe4000ff1e0ff */
[----:B------:R-:W0:Y:S01]  /*0150*/  F2F.F64.F32 R8, R0 ;  /* 0x0000000000087310 */ /* 0x000e220000201800 */
[----:B-1----:R1:W-:Y:S01]  /*0160*/  STG.E desc[UR4][R2.64], R0 ;  /* 0x0000000002007986 */ /* 0x0023e2000c101904 */
[----:B--2---:R-:W-:-:S03]  /*0170*/  IADD3.X R7, PT, PT, RZ, UR7, RZ, P0, !PT ;  /* 0x00000007ff077c10 */ /* 0x004fc600087fe4ff */
[----:B0----5:R1:W-:Y:S06]  /*0180*/  STL.64 [R1], R8 ;  /* 0x0000000801007387 */ /* 0x0213ec0000100a00 */
[----:B------:R-:W-:-:S07]  /*0190*/  LEPC R20, `(.L_x_3) ;  /* 0x000000001014794e */ /* 0x000fce0000000000 */
[----:B-1----:R-:W-:Y:S05]  /*01a0*/  CALL.ABS.NOINC R10 ;  /* 0x000000000a007343 */ /* 0x002fea0003c00000 */
.L_x_3:
[----:B------:R-:W-:Y:S05]  /*01b0*/  EXIT ;  /* 0x000000000000794d */ /* 0x000fea0003800000 */
.L_x_4:
        /* <DEDUP_REMOVED lines=12> */
.L_x_7:


//--------------------- .nv.global.init           --------------------------
	.section	.nv.global.init,"aw",@progbits
.nv.global.init:
	.type		$str,@object
	.size		$str,($str$1 - $str)
$str:
        /*0000*/ 	.byte	0x76, 0x61, 0x6c, 0x5f, 0x63, 0x68, 0x6f, 0x69, 0x63, 0x65, 0x3a, 0x25, 0x66, 0x0a, 0x00
	.type		$str$1,@object
	.size		$str$1,(.L_1 - $str$1)
$str$1:
        /*000f*/ 	.byte	0x76, 0x61, 0x6c, 0x5f, 0x63, 0x68, 0x6f, 0x69, 0x63, 0x65, 0x31, 0x3a, 0x25, 0x66, 0x0a, 0x00
.L_1:


//--------------------- .nv.shared.reserved.0     --------------------------
	.section	.nv.shared.reserved.0,"aw",@nobits
	.weak		__nv_reservedSMEM_offset_0_alias
	.size		__nv_reservedSMEM_offset_0_alias, 0, 64
	.other		__nv_reservedSMEM_offset_0_alias,@"STO_CUDA_RESERVED_SHARED STV_DEFAULT"
__nv_reservedSMEM_offset_0_alias:
	.zero		0
	.zero		64


//--------------------- .nv.constant0._Z7comparePfS_Pc --------------------------
	.section	.nv.constant0._Z7comparePfS_Pc,"a",@progbits
	.sectionflags	@""
	.align	4
.nv.constant0._Z7comparePfS_Pc:
	.zero		920


//--------------------- .nv.constant0._Z7choice1Pf --------------------------
	.section	.nv.constant0._Z7choice1Pf,"a",@progbits
	.sectionflags	@""
	.align	4
.nv.constant0._Z7choice1Pf:
	.zero		904


//--------------------- .nv.constant0._Z6choicePf --------------------------
	.section	.nv.constant0._Z6choicePf,"a",@progbits
	.sectionflags	@""
	.align	4
.nv.constant0._Z6choicePf:
	.zero		904


//--------------------- SYMBOLS --------------------------

	.type		.nv.reservedSmem.offset0,@object
	.size		.nv.reservedSmem.offset0,0x4
	.type		vprintf,@function
